//
// Generated by NVIDIA NVVM Compiler
//
// Compiler Build ID: CL-36424714
// Cuda compilation tools, release 13.0, V13.0.88
// Based on NVVM 20.0.0
//

.version 9.0
.target sm_100
.address_size 64

	// .globl	_Z3addiPKfPf

.visible .entry _Z3addiPKfPf(
	.param .u32 _Z3addiPKfPf_param_0,
	.param .u64 .ptr .align 1 _Z3addiPKfPf_param_1,
	.param .u64 .ptr .align 1 _Z3addiPKfPf_param_2
)
{
	.reg .pred 	%p<2>;
	.reg .b32 	%r<6>;
	.reg .b32 	%f<4>;
	.reg .b64 	%rd<8>;

	ld.param.u32 	%r2, [_Z3addiPKfPf_param_0];
	ld.param.u64 	%rd1, [_Z3addiPKfPf_param_1];
	ld.param.u64 	%rd2, [_Z3addiPKfPf_param_2];
	mov.u32 	%r3, %ctaid.x;
	mov.u32 	%r4, %ntid.x;
	mov.u32 	%r5, %tid.x;
	mad.lo.s32 	%r1, %r3, %r4, %r5;
	setp.ge.s32 	%p1, %r1, %r2;
	@%p1 bra 	$L__BB0_2;
	cvta.to.global.u64 	%rd3, %rd2;
	cvta.to.global.u64 	%rd4, %rd1;
	mul.wide.s32 	%rd5, %r1, 4;
	add.s64 	%rd6, %rd3, %rd5;
	ld.global.f32 	%f1, [%rd6];
	add.s64 	%rd7, %rd4, %rd5;
	ld.global.f32 	%f2, [%rd7];
	add.f32 	%f3, %f1, %f2;
	st.global.f32 	[%rd6], %f3;
$L__BB0_2:
	ret;

}


// ===== COMPILED SASS (sm_100) =====

	.target	sm_100

	.elftype	@"ET_EXEC"


//--------------------- .note.nv.tkinfo           --------------------------
	.section	.note.nv.tkinfo,"",@"SHT_NOTE"
	.sectionflags	@"SHF_NOTE_NV_TKINFO"
	.tkinfo
        /*0018*/ 	.word	0x00000002
        /*0030*/ 	.string	""
        /*0030*/ 	.string	"ptxas"
        /*0030*/ 	.string	"Cuda compilation tools, release 13.0, V13.0.88"
        /*0030*/ 	.string	"Build cuda_13.0.r13.0/compiler.36424714_0"
        /*0030*/ 	.string	"-arch sm_100 -m 64 "



//--------------------- .note.nv.cuinfo           --------------------------
	.section	.note.nv.cuinfo,"",@"SHT_NOTE"
	.sectionflags	@"SHF_NOTE_NV_CUINFO"
        /*0018*/ 	.short	0x0002
        /*001a*/ 	.short	0x0064
        /*001c*/ 	.short	0x0082
	.zero		2


//--------------------- .nv.info                  --------------------------
	.section	.nv.info,"",@"SHT_CUDA_INFO"
	.align	4


	//----- nvinfo : EIATTR_REGCOUNT
	.align		4
        /*0000*/ 	.byte	0x04, 0x2f
        /*0002*/ 	.short	(.L_1 - .L_0)
	.align		4
.L_0:
        /*0004*/ 	.word	index@(_Z3addiPKfPf)
        /*0008*/ 	.word	0x0000000a


	//----- nvinfo : EIATTR_FRAME_SIZE
	.align		4
.L_1:
        /*000c*/ 	.byte	0x04, 0x11
        /*000e*/ 	.short	(.L_3 - .L_2)
	.align		4
.L_2:
        /*0010*/ 	.word	index@(_Z3addiPKfPf)
        /*0014*/ 	.word	0x00000000


	//----- nvinfo : EIATTR_MIN_STACK_SIZE
	.align		4
.L_3:
        /*0018*/ 	.byte	0x04, 0x12
        /*001a*/ 	.short	(.L_5 - .L_4)
	.align		4
.L_4:
        /*001c*/ 	.word	index@(_Z3addiPKfPf)
        /*0020*/ 	.word	0x00000000
.L_5:


//--------------------- .nv.compat                --------------------------
	.section	.nv.compat,"",@"SHT_CUDA_COMPAT_INFO"
	.align	4
        /*0000*/ 	.byte	0x02, 0x09, 0x00, 0x00, 0x02, 0x02, 0x01, 0x00, 0x02, 0x05, 0x05, 0x00, 0x03, 0x07, 0x01, 0x01
        /*0010*/ 	.byte	0x02, 0x03, 0x00, 0x00, 0x02, 0x06, 0x01, 0x00, 0x04, 0x0b, 0x08, 0x00, 0x09, 0x00, 0x00, 0x00
        /*0020*/ 	.byte	0x00, 0x00, 0x00, 0x00


//--------------------- .nv.info._Z3addiPKfPf     --------------------------
	.section	.nv.info._Z3addiPKfPf,"",@"SHT_CUDA_INFO"
	.sectionflags	@""
	.align	4


	//----- nvinfo : EIATTR_CUDA_API_VERSION
	.align		4
        /*0000*/ 	.byte	0x04, 0x37
        /*0002*/ 	.short	(.L_7 - .L_6)
.L_6:
        /*0004*/ 	.word	0x00000082


	//----- nvinfo : EIATTR_KPARAM_INFO
	.align		4
.L_7:
        /*0008*/ 	.byte	0x04, 0x17
        /*000a*/ 	.short	(.L_9 - .L_8)
.L_8:
        /*000c*/ 	.word	0x00000000
        /*0010*/ 	.short	0x0002
        /*0012*/ 	.short	0x0010
        /*0014*/ 	.byte	0x00, 0xf5, 0x21, 0x00


	//----- nvinfo : EIATTR_KPARAM_INFO
	.align		4
.L_9:
        /*0018*/ 	.byte	0x04, 0x17
        /*001a*/ 	.short	(.L_11 - .L_10)
.L_10:
        /*001c*/ 	.word	0x00000000
        /*0020*/ 	.short	0x0001
        /*0022*/ 	.short	0x0008
        /*0024*/ 	.byte	0x00, 0xf5, 0x21, 0x00


	//----- nvinfo : EIATTR_KPARAM_INFO
	.align		4
.L_11:
        /*0028*/ 	.byte	0x04, 0x17
        /*002a*/ 	.short	(.L_13 - .L_12)
.L_12:
        /*002c*/ 	.word	0x00000000
        /*0030*/ 	.short	0x0000
        /*0032*/ 	.short	0x0000
        /*0034*/ 	.byte	0x00, 0xf0, 0x11, 0x00


	//----- nvinfo : EIATTR_SPARSE_MMA_MASK
	.align		4
.L_13:
        /*0038*/ 	.byte	0x03, 0x50
        /*003a*/ 	.short	0x0000


	//----- nvinfo : EIATTR_MAXREG_COUNT
	.align		4
        /*003c*/ 	.byte	0x03, 0x1b
        /*003e*/ 	.short	0x00ff


	//----- nvinfo : EIATTR_MERCURY_ISA_VERSION
	.align		4
        /*0040*/ 	.byte	0x03, 0x5f
        /*0042*/ 	.short	0x0101


	//----- nvinfo : EIATTR_VRC_CTA_INIT_COUNT
	.align		4
        /*0044*/ 	.byte	0x02, 0x4a
	.zero		1
	.zero		1


	//----- nvinfo : EIATTR_EXIT_INSTR_OFFSETS
	.align		4
        /*0048*/ 	.byte	0x04, 0x1c
        /*004a*/ 	.short	(.L_15 - .L_14)


	//   ....[0]....
.L_14:
        /*004c*/ 	.word	0x00000070


	//   ....[1]....
        /*0050*/ 	.word	0x00000110


	//----- nvinfo : EIATTR_CBANK_PARAM_SIZE
	.align		4
.L_15:
        /*0054*/ 	.byte	0x03, 0x19
        /*0056*/ 	.short	0x0018


	//----- nvinfo : EIATTR_PARAM_CBANK
	.align		4
        /*0058*/ 	.byte	0x04, 0x0a
        /*005a*/ 	.short	(.L_17 - .L_16)
	.align		4
.L_16:
        /*005c*/ 	.word	index@(.nv.constant0._Z3addiPKfPf)
        /*0060*/ 	.short	0x0380
        /*0062*/ 	.short	0x0018


	//----- nvinfo : EIATTR_SW_WAR
	.align		4
.L_17:
        /*0064*/ 	.byte	0x04, 0x36
        /*0066*/ 	.short	(.L_19 - .L_18)
.L_18:
        /*0068*/ 	.word	0x00000008
.L_19:


//--------------------- .nv.callgraph             --------------------------
	.section	.nv.callgraph,"",@"SHT_CUDA_CALLGRAPH"
	.align	4
	.sectionentsize	8
	.align		4
        /*0000*/ 	.word	0x00000000
	.align		4
        /*0004*/ 	.word	0xffffffff
	.align		4
        /*0008*/ 	.word	0x00000000
	.align		4
        /*000c*/ 	.word	0xfffffffe
	.align		4
        /*0010*/ 	.word	0x00000000
	.align		4
        /*0014*/ 	.word	0xfffffffd
	.align		4
        /*0018*/ 	.word	0x00000000
	.align		4
        /*001c*/ 	.word	0xfffffffc


//--------------------- .text._Z3addiPKfPf        --------------------------
	.section	.text._Z3addiPKfPf,"ax",@progbits
	.align	128
        .global         _Z3addiPKfPf
        .type           _Z3addiPKfPf,@function
        .size           _Z3addiPKfPf,(.L_x_1 - _Z3addiPKfPf)
        .other          _Z3addiPKfPf,@"STO_CUDA_ENTRY STV_DEFAULT"
_Z3addiPKfPf:
.text._Z3addiPKfPf:
[----:B------:R-:W-:Y:S01]  /*0000*/  LDC R1, c[0x0][0x37c] ;  /* 0x0000df00ff017b82 */ /* 0x000fe20000000800 */
[----:B------:R-:W0:Y:S07]  /*0010*/  S2R R0, SR_TID.X ;  /* 0x0000000000007919 */ /* 0x000e2e0000002100 */
[----:B------:R-:W0:Y:S01]  /*0020*/  S2UR UR4, SR_CTAID.X ;  /* 0x00000000000479c3 */ /* 0x000e220000002500 */
[----:B------:R-:W1:Y:S07]  /*0030*/  LDCU UR5, c[0x0][0x380] ;  /* 0x00007000ff0577ac */ /* 0x000e6e0008000800 */
[----:B------:R-:W0:Y:S02]  /*0040*/  LDC R7, c[0x0][0x360] ;  /* 0x0000d800ff077b82 */ /* 0x000e240000000800 */
[----:B0-----:R-:W-:-:S05]  /*0050*/  IMAD R7, R7, UR4, R0 ;  /* 0x0000000407077c24 */ /* 0x001fca000f8e0200 */
[----:B-1----:R-:W-:-:S13]  /*0060*/  ISETP.GE.AND P0, PT, R7, UR5, PT ;  /* 0x0000000507007c0c */ /* 0x002fda000bf06270 */
[----:B------:R-:W-:Y:S05]  /*0070*/  @P0 EXIT ;  /* 0x000000000000094d */ /* 0x000fea0003800000 */
[----:B------:R-:W0:Y:S01]  /*0080*/  LDC.64 R4, c[0x0][0x388] ;  /* 0x0000e200ff047b82 */ /* 0x000e220000000a00 */
[----:B------:R-:W1:Y:S07]  /*0090*/  LDCU.64 UR4, c[0x0][0x358] ;  /* 0x00006b00ff0477ac */ /* 0x000e6e0008000a00 */
[----:B------:R-:W2:Y:S01]  /*00a0*/  LDC.64 R2, c[0x0][0x390] ;  /* 0x0000e400ff027b82 */ /* 0x000ea20000000a00 */
[----:B0-----:R-:W-:-:S06]  /*00b0*/  IMAD.WIDE R4, R7, 0x4, R4 ;  /* 0x0000000407047825 */ /* 0x001fcc00078e0204 */
[----:B-1----:R-:W3:Y:S01]  /*00c0*/  LDG.E R5, desc[UR4][R4.64] ;  /* 0x0000000404057981 */ /* 0x002ee2000c1e1900 */
[----:B--2---:R-:W-:-:S05]  /*00d0*/  IMAD.WIDE R2, R7, 0x4, R2 ;  /* 0x0000000407027825 */ /* 0x004fca00078e0202 */
[----:B------:R-:W3:Y:S02]  /*00e0*/  LDG.E R0, desc[UR4][R2.64] ;  /* 0x0000000402007981 */ /* 0x000ee4000c1e1900 */
[----:B---3--:R-:W-:-:S05]  /*00f0*/  FADD R7, R0, R5 ;  /* 0x0000000500077221 */ /* 0x008fca0000000000 */
[----:B------:R-:W-:Y:S01]  /*0100*/  STG.E desc[UR4][R2.64], R7 ;  /* 0x0000000702007986 */ /* 0x000fe2000c101904 */
[----:B------:R-:W-:Y:S05]  /*0110*/  EXIT ;  /* 0x000000000000794d */ /* 0x000fea0003800000 */
.L_x_0:
[----:B------:R-:W-:-:S00]  /*0120*/  BRA `(.L_x_0) ;  /* 0xfffffffc00fc7947 */ /* 0x000fc0000383ffff */
[----:B------:R-:W-:-:S00]  /*0130*/  NOP ;  /* 0x0000000000007918 */ /* 0x000fc00000000000 */
        /* <DEDUP_REMOVED lines=12> */
.L_x_1:


//--------------------- .nv.shared.reserved.0     --------------------------
	.section	.nv.shared.reserved.0,"aw",@nobits
	.weak		__nv_reservedSMEM_offset_0_alias
	.size		__nv_reservedSMEM_offset_0_alias, 0, 64
	.other		__nv_reservedSMEM_offset_0_alias,@"STO_CUDA_RESERVED_SHARED STV_DEFAULT"
__nv_reservedSMEM_offset_0_alias:
	.zero		0
	.zero		64


//--------------------- .nv.constant0._Z3addiPKfPf --------------------------
	.section	.nv.constant0._Z3addiPKfPf,"a",@progbits
	.sectionflags	@""
	.align	4
.nv.constant0._Z3addiPKfPf:
	.zero		920


//--------------------- SYMBOLS --------------------------

	.type		.nv.reservedSmem.offset0,@object
	.size		.nv.reservedSmem.offset0,0x4
